//
// Generated by NVIDIA NVVM Compiler
//
// Compiler Build ID: CL-36424714
// Cuda compilation tools, release 13.0, V13.0.88
// Based on NVVM 20.0.0
//

.version 9.0
.target sm_100
.address_size 64

	// .globl	_Z13compareArraysPKiS0_Pii

.visible .entry _Z13compareArraysPKiS0_Pii(
	.param .u64 .ptr .align 1 _Z13compareArraysPKiS0_Pii_param_0,
	.param .u64 .ptr .align 1 _Z13compareArraysPKiS0_Pii_param_1,
	.param .u64 .ptr .align 1 _Z13compareArraysPKiS0_Pii_param_2,
	.param .u32 _Z13compareArraysPKiS0_Pii_param_3
)
{
	.reg .pred 	%p<3>;
	.reg .b32 	%r<9>;
	.reg .b64 	%rd<11>;

	ld.param.u64 	%rd1, [_Z13compareArraysPKiS0_Pii_param_0];
	ld.param.u64 	%rd2, [_Z13compareArraysPKiS0_Pii_param_1];
	ld.param.u64 	%rd3, [_Z13compareArraysPKiS0_Pii_param_2];
	ld.param.u32 	%r2, [_Z13compareArraysPKiS0_Pii_param_3];
	mov.u32 	%r3, %ctaid.x;
	mov.u32 	%r4, %ntid.x;
	mov.u32 	%r5, %tid.x;
	mad.lo.s32 	%r1, %r3, %r4, %r5;
	setp.ge.s32 	%p1, %r1, %r2;
	@%p1 bra 	$L__BB0_2;
	cvta.to.global.u64 	%rd4, %rd1;
	cvta.to.global.u64 	%rd5, %rd2;
	cvta.to.global.u64 	%rd6, %rd3;
	mul.wide.s32 	%rd7, %r1, 4;
	add.s64 	%rd8, %rd4, %rd7;
	ld.global.u32 	%r6, [%rd8];
	add.s64 	%rd9, %rd5, %rd7;
	ld.global.u32 	%r7, [%rd9];
	setp.eq.s32 	%p2, %r6, %r7;
	selp.u32 	%r8, 1, 0, %p2;
	add.s64 	%rd10, %rd6, %rd7;
	st.global.u32 	[%rd10], %r8;
$L__BB0_2:
	ret;

}


// ===== COMPILED SASS (sm_100) =====

	.target	sm_100

	.elftype	@"ET_EXEC"


//--------------------- .note.nv.tkinfo           --------------------------
	.section	.note.nv.tkinfo,"",@"SHT_NOTE"
	.sectionflags	@"SHF_NOTE_NV_TKINFO"
	.tkinfo
        /*0018*/ 	.word	0x00000002
        /*0030*/ 	.string	""
        /*0030*/ 	.string	"ptxas"
        /*0030*/ 	.string	"Cuda compilation tools, release 13.0, V13.0.88"
        /*0030*/ 	.string	"Build cuda_13.0.r13.0/compiler.36424714_0"
        /*0030*/ 	.string	"-arch sm_100 -m 64 "



//--------------------- .note.nv.cuinfo           --------------------------
	.section	.note.nv.cuinfo,"",@"SHT_NOTE"
	.sectionflags	@"SHF_NOTE_NV_CUINFO"
        /*0018*/ 	.short	0x0002
        /*001a*/ 	.short	0x0064
        /*001c*/ 	.short	0x0082
	.zero		2


//--------------------- .nv.info                  --------------------------
	.section	.nv.info,"",@"SHT_CUDA_INFO"
	.align	4


	//----- nvinfo : EIATTR_REGCOUNT
	.align		4
        /*0000*/ 	.byte	0x04, 0x2f
        /*0002*/ 	.short	(.L_1 - .L_0)
	.align		4
.L_0:
        /*0004*/ 	.word	index@(_Z13compareArraysPKiS0_Pii)
        /*0008*/ 	.word	0x0000000c


	//----- nvinfo : EIATTR_FRAME_SIZE
	.align		4
.L_1:
        /*000c*/ 	.byte	0x04, 0x11
        /*000e*/ 	.short	(.L_3 - .L_2)
	.align		4
.L_2:
        /*0010*/ 	.word	index@(_Z13compareArraysPKiS0_Pii)
        /*0014*/ 	.word	0x00000000


	//----- nvinfo : EIATTR_MIN_STACK_SIZE
	.align		4
.L_3:
        /*0018*/ 	.byte	0x04, 0x12
        /*001a*/ 	.short	(.L_5 - .L_4)
	.align		4
.L_4:
        /*001c*/ 	.word	index@(_Z13compareArraysPKiS0_Pii)
        /*0020*/ 	.word	0x00000000
.L_5:


//--------------------- .nv.compat                --------------------------
	.section	.nv.compat,"",@"SHT_CUDA_COMPAT_INFO"
	.align	4
        /*0000*/ 	.byte	0x02, 0x09, 0x00, 0x00, 0x02, 0x02, 0x01, 0x00, 0x02, 0x05, 0x05, 0x00, 0x03, 0x07, 0x01, 0x01
        /*0010*/ 	.byte	0x02, 0x03, 0x00, 0x00, 0x02, 0x06, 0x01, 0x00, 0x04, 0x0b, 0x08, 0x00, 0x09, 0x00, 0x00, 0x00
        /*0020*/ 	.byte	0x00, 0x00, 0x00, 0x00


//--------------------- .nv.info._Z13compareArraysPKiS0_Pii --------------------------
	.section	.nv.info._Z13compareArraysPKiS0_Pii,"",@"SHT_CUDA_INFO"
	.sectionflags	@""
	.align	4


	//----- nvinfo : EIATTR_CUDA_API_VERSION
	.align		4
        /*0000*/ 	.byte	0x04, 0x37
        /*0002*/ 	.short	(.L_7 - .L_6)
.L_6:
        /*0004*/ 	.word	0x00000082


	//----- nvinfo : EIATTR_KPARAM_INFO
	.align		4
.L_7:
        /*0008*/ 	.byte	0x04, 0x17
        /*000a*/ 	.short	(.L_9 - .L_8)
.L_8:
        /*000c*/ 	.word	0x00000000
        /*0010*/ 	.short	0x0003
        /*0012*/ 	.short	0x0018
        /*0014*/ 	.byte	0x00, 0xf0, 0x11, 0x00


	//----- nvinfo : EIATTR_KPARAM_INFO
	.align		4
.L_9:
        /*0018*/ 	.byte	0x04, 0x17
        /*001a*/ 	.short	(.L_11 - .L_10)
.L_10:
        /*001c*/ 	.word	0x00000000
        /*0020*/ 	.short	0x0002
        /*0022*/ 	.short	0x0010
        /*0024*/ 	.byte	0x00, 0xf5, 0x21, 0x00


	//----- nvinfo : EIATTR_KPARAM_INFO
	.align		4
.L_11:
        /*0028*/ 	.byte	0x04, 0x17
        /*002a*/ 	.short	(.L_13 - .L_12)
.L_12:
        /*002c*/ 	.word	0x00000000
        /*0030*/ 	.short	0x0001
        /*0032*/ 	.short	0x0008
        /*0034*/ 	.byte	0x00, 0xf5, 0x21, 0x00


	//----- nvinfo : EIATTR_KPARAM_INFO
	.align		4
.L_13:
        /*0038*/ 	.byte	0x04, 0x17
        /*003a*/ 	.short	(.L_15 - .L_14)
.L_14:
        /*003c*/ 	.word	0x00000000
        /*0040*/ 	.short	0x0000
        /*0042*/ 	.short	0x0000
        /*0044*/ 	.byte	0x00, 0xf5, 0x21, 0x00


	//----- nvinfo : EIATTR_SPARSE_MMA_MASK
	.align		4
.L_15:
        /*0048*/ 	.byte	0x03, 0x50
        /*004a*/ 	.short	0x0000


	//----- nvinfo : EIATTR_MAXREG_COUNT
	.align		4
        /*004c*/ 	.byte	0x03, 0x1b
        /*004e*/ 	.short	0x00ff


	//----- nvinfo : EIATTR_MERCURY_ISA_VERSION
	.align		4
        /*0050*/ 	.byte	0x03, 0x5f
        /*0052*/ 	.short	0x0101


	//----- nvinfo : EIATTR_VRC_CTA_INIT_COUNT
	.align		4
        /*0054*/ 	.byte	0x02, 0x4a
	.zero		1
	.zero		1


	//----- nvinfo : EIATTR_EXIT_INSTR_OFFSETS
	.align		4
        /*0058*/ 	.byte	0x04, 0x1c
        /*005a*/ 	.short	(.L_17 - .L_16)


	//   ....[0]....
.L_16:
        /*005c*/ 	.word	0x00000070


	//   ....[1]....
        /*0060*/ 	.word	0x00000140


	//----- nvinfo : EIATTR_CBANK_PARAM_SIZE
	.align		4
.L_17:
        /*0064*/ 	.byte	0x03, 0x19
        /*0066*/ 	.short	0x001c


	//----- nvinfo : EIATTR_PARAM_CBANK
	.align		4
        /*0068*/ 	.byte	0x04, 0x0a
        /*006a*/ 	.short	(.L_19 - .L_18)
	.align		4
.L_18:
        /*006c*/ 	.word	index@(.nv.constant0._Z13compareArraysPKiS0_Pii)
        /*0070*/ 	.short	0x0380
        /*0072*/ 	.short	0x001c


	//----- nvinfo : EIATTR_SW_WAR
	.align		4
.L_19:
        /*0074*/ 	.byte	0x04, 0x36
        /*0076*/ 	.short	(.L_21 - .L_20)
.L_20:
        /*0078*/ 	.word	0x00000008
.L_21:


//--------------------- .nv.callgraph             --------------------------
	.section	.nv.callgraph,"",@"SHT_CUDA_CALLGRAPH"
	.align	4
	.sectionentsize	8
	.align		4
        /*0000*/ 	.word	0x00000000
	.align		4
        /*0004*/ 	.word	0xffffffff
	.align		4
        /*0008*/ 	.word	0x00000000
	.align		4
        /*000c*/ 	.word	0xfffffffe
	.align		4
        /*0010*/ 	.word	0x00000000
	.align		4
        /*0014*/ 	.word	0xfffffffd
	.align		4
        /*0018*/ 	.word	0x00000000
	.align		4
        /*001c*/ 	.word	0xfffffffc


//--------------------- .text._Z13compareArraysPKiS0_Pii --------------------------
	.section	.text._Z13compareArraysPKiS0_Pii,"ax",@progbits
	.align	128
        .global         _Z13compareArraysPKiS0_Pii
        .type           _Z13compareArraysPKiS0_Pii,@function
        .size           _Z13compareArraysPKiS0_Pii,(.L_x_1 - _Z13compareArraysPKiS0_Pii)
        .other          _Z13compareArraysPKiS0_Pii,@"STO_CUDA_ENTRY STV_DEFAULT"
_Z13compareArraysPKiS0_Pii:
.text._Z13compareArraysPKiS0_Pii:
[----:B------:R-:W-:Y:S01]  /*0000*/  LDC R1, c[0x0][0x37c] ;  /* 0x0000df00ff017b82 */ /* 0x000fe20000000800 */
[----:B------:R-:W0:Y:S07]  /*0010*/  S2R R0, SR_TID.X ;  /* 0x0000000000007919 */ /* 0x000e2e0000002100 */
[----:B------:R-:W0:Y:S01]  /*0020*/  S2UR UR4, SR_CTAID.X ;  /* 0x00000000000479c3 */ /* 0x000e220000002500 */
[----:B------:R-:W1:Y:S07]  /*0030*/  LDCU UR5, c[0x0][0x398] ;  /* 0x00007300ff0577ac */ /* 0x000e6e0008000800 */
[----:B------:R-:W0:Y:S02]  /*0040*/  LDC R9, c[0x0][0x360] ;  /* 0x0000d800ff097b82 */ /* 0x000e240000000800 */
[----:B0-----:R-:W-:-:S05]  /*0050*/  IMAD R9, R9, UR4, R0 ;  /* 0x0000000409097c24 */ /* 0x001fca000f8e0200 */
[----:B-1----:R-:W-:-:S13]  /*0060*/  ISETP.GE.AND P0, PT, R9, UR5, PT ;  /* 0x0000000509007c0c */ /* 0x002fda000bf06270 */
[----:B------:R-:W-:Y:S05]  /*0070*/  @P0 EXIT ;  /* 0x000000000000094d */ /* 0x000fea0003800000 */
[----:B------:R-:W0:Y:S01]  /*0080*/  LDC.64 R2, c[0x0][0x380] ;  /* 0x0000e000ff027b82 */ /* 0x000e220000000a00 */
[----:B------:R-:W1:Y:S07]  /*0090*/  LDCU.64 UR4, c[0x0][0x358] ;  /* 0x00006b00ff0477ac */ /* 0x000e6e0008000a00 */
[----:B------:R-:W2:Y:S08]  /*00a0*/  LDC.64 R4, c[0x0][0x388] ;  /* 0x0000e200ff047b82 */ /* 0x000eb00000000a00 */
[----:B------:R-:W3:Y:S01]  /*00b0*/  LDC.64 R6, c[0x0][0x390] ;  /* 0x0000e400ff067b82 */ /* 0x000ee20000000a00 */
[----:B0-----:R-:W-:-:S06]  /*00c0*/  IMAD.WIDE R2, R9, 0x4, R2 ;  /* 0x0000000409027825 */ /* 0x001fcc00078e0202 */
[----:B-1----:R-:W4:Y:S01]  /*00d0*/  LDG.E R2, desc[UR4][R2.64] ;  /* 0x0000000402027981 */ /* 0x002f22000c1e1900 */
[----:B--2---:R-:W-:-:S06]  /*00e0*/  IMAD.WIDE R4, R9, 0x4, R4 ;  /* 0x0000000409047825 */ /* 0x004fcc00078e0204 */
[----:B------:R-:W4:Y:S01]  /*00f0*/  LDG.E R5, desc[UR4][R4.64] ;  /* 0x0000000404057981 */ /* 0x000f22000c1e1900 */
[----:B---3--:R-:W-:Y:S01]  /*0100*/  IMAD.WIDE R6, R9, 0x4, R6 ;  /* 0x0000000409067825 */ /* 0x008fe200078e0206 */
[----:B----4-:R-:W-:-:S04]  /*0110*/  ISETP.NE.AND P0, PT, R2, R5, PT ;  /* 0x000000050200720c */ /* 0x010fc80003f05270 */
[----:B------:R-:W-:-:S05]  /*0120*/  SEL R9, RZ, 0x1, P0 ;  /* 0x00000001ff097807 */ /* 0x000fca0000000000 */
[----:B------:R-:W-:Y:S01]  /*0130*/  STG.E desc[UR4][R6.64], R9 ;  /* 0x0000000906007986 */ /* 0x000fe2000c101904 */
[----:B------:R-:W-:Y:S05]  /*0140*/  EXIT ;  /* 0x000000000000794d */ /* 0x000fea0003800000 */
.L_x_0:
[----:B------:R-:W-:-:S00]  /*0150*/  BRA `(.L_x_0) ;  /* 0xfffffffc00fc7947 */ /* 0x000fc0000383ffff */
[----:B------:R-:W-:-:S00]  /*0160*/  NOP ;  /* 0x0000000000007918 */ /* 0x000fc00000000000 */
        /* <DEDUP_REMOVED lines=9> */
.L_x_1:


//--------------------- .nv.shared.reserved.0     --------------------------
	.section	.nv.shared.reserved.0,"aw",@nobits
	.weak		__nv_reservedSMEM_offset_0_alias
	.size		__nv_reservedSMEM_offset_0_alias, 0, 64
	.other		__nv_reservedSMEM_offset_0_alias,@"STO_CUDA_RESERVED_SHARED STV_DEFAULT"
__nv_reservedSMEM_offset_0_alias:
	.zero		0
	.zero		64


//--------------------- .nv.constant0._Z13compareArraysPKiS0_Pii --------------------------
	.section	.nv.constant0._Z13compareArraysPKiS0_Pii,"a",@progbits
	.sectionflags	@""
	.align	4
.nv.constant0._Z13compareArraysPKiS0_Pii:
	.zero		924


//--------------------- SYMBOLS --------------------------

	.type		.nv.reservedSmem.offset0,@object
	.size		.nv.reservedSmem.offset0,0x4
